//
// Generated by NVIDIA NVVM Compiler
//
// Compiler Build ID: CL-36424714
// Cuda compilation tools, release 13.0, V13.0.88
// Based on NVVM 20.0.0
//

.version 9.0
.target sm_100
.address_size 64

	// .globl	_Z12helloFromGPUv
.extern .func  (.param .b32 func_retval0) vprintf
(
	.param .b64 vprintf_param_0,
	.param .b64 vprintf_param_1
)
;
.global .align 1 .b8 $str[32] = {71, 80, 85, 32, 104, 101, 108, 108, 111, 32, 119, 111, 114, 108, 100, 32, 111, 110, 32, 116, 104, 114, 101, 97, 100, 32, 35, 32, 37, 100, 10};

.visible .entry _Z12helloFromGPUv()
{
	.local .align 8 .b8 	__local_depot0[8];
	.reg .b64 	%SP;
	.reg .b64 	%SPL;
	.reg .b32 	%r<4>;
	.reg .b64 	%rd<5>;

	mov.u64 	%SPL, __local_depot0;
	cvta.local.u64 	%SP, %SPL;
	add.u64 	%rd1, %SP, 0;
	add.u64 	%rd2, %SPL, 0;
	mov.u32 	%r1, %tid.x;
	st.local.u32 	[%rd2], %r1;
	mov.u64 	%rd3, $str;
	cvta.global.u64 	%rd4, %rd3;
	{ // callseq 0, 0
	.param .b64 param0;
	st.param.b64 	[param0], %rd4;
	.param .b64 param1;
	st.param.b64 	[param1], %rd1;
	.param .b32 retval0;
	call.uni (retval0), 
	vprintf, 
	(
	param0, 
	param1
	);
	ld.param.b32 	%r2, [retval0];
	} // callseq 0
	ret;

}


// ===== COMPILED SASS (sm_100) =====

	.target	sm_100

	.elftype	@"ET_EXEC"


//--------------------- .note.nv.tkinfo           --------------------------
	.section	.note.nv.tkinfo,"",@"SHT_NOTE"
	.sectionflags	@"SHF_NOTE_NV_TKINFO"
	.tkinfo
        /*0018*/ 	.word	0x00000002
        /*0030*/ 	.string	""
        /*0030*/ 	.string	"ptxas"
        /*0030*/ 	.string	"Cuda compilation tools, release 13.0, V13.0.88"
        /*0030*/ 	.string	"Build cuda_13.0.r13.0/compiler.36424714_0"
        /*0030*/ 	.string	"-arch sm_100 -m 64 "



//--------------------- .note.nv.cuinfo           --------------------------
	.section	.note.nv.cuinfo,"",@"SHT_NOTE"
	.sectionflags	@"SHF_NOTE_NV_CUINFO"
        /*0018*/ 	.short	0x0002
        /*001a*/ 	.short	0x0064
        /*001c*/ 	.short	0x0082
	.zero		2


//--------------------- .nv.info                  --------------------------
	.section	.nv.info,"",@"SHT_CUDA_INFO"
	.align	4


	//----- nvinfo : EIATTR_REGCOUNT
	.align		4
        /*0000*/ 	.byte	0x04, 0x2f
        /*0002*/ 	.short	(.L_2 - .L_1)
	.align		4
.L_1:
        /*0004*/ 	.word	index@(_Z12helloFromGPUv)
        /*0008*/ 	.word	0x00000018


	//----- nvinfo : EIATTR_FRAME_SIZE
	.align		4
.L_2:
        /*000c*/ 	.byte	0x04, 0x11
        /*000e*/ 	.short	(.L_4 - .L_3)
	.align		4
.L_3:
        /*0010*/ 	.word	index@(_Z12helloFromGPUv)
        /*0014*/ 	.word	0x00000008


	//----- nvinfo : EIATTR_MIN_STACK_SIZE
	.align		4
.L_4:
        /*0018*/ 	.byte	0x04, 0x12
        /*001a*/ 	.short	(.L_6 - .L_5)
	.align		4
.L_5:
        /*001c*/ 	.word	index@(_Z12helloFromGPUv)
        /*0020*/ 	.word	0x00000008
.L_6:


//--------------------- .nv.compat                --------------------------
	.section	.nv.compat,"",@"SHT_CUDA_COMPAT_INFO"
	.align	4
        /*0000*/ 	.byte	0x02, 0x09, 0x00, 0x00, 0x02, 0x02, 0x01, 0x00, 0x02, 0x05, 0x05, 0x00, 0x03, 0x07, 0x01, 0x01
        /*0010*/ 	.byte	0x02, 0x03, 0x00, 0x00, 0x02, 0x06, 0x01, 0x00, 0x04, 0x0b, 0x08, 0x00, 0x09, 0x00, 0x00, 0x00
        /*0020*/ 	.byte	0x00, 0x00, 0x00, 0x00


//--------------------- .nv.info._Z12helloFromGPUv --------------------------
	.section	.nv.info._Z12helloFromGPUv,"",@"SHT_CUDA_INFO"
	.sectionflags	@""
	.align	4


	//----- nvinfo : EIATTR_CUDA_API_VERSION
	.align		4
        /*0000*/ 	.byte	0x04, 0x37
        /*0002*/ 	.short	(.L_8 - .L_7)
.L_7:
        /*0004*/ 	.word	0x00000082


	//----- nvinfo : EIATTR_SPARSE_MMA_MASK
	.align		4
.L_8:
        /*0008*/ 	.byte	0x03, 0x50
        /*000a*/ 	.short	0x0000


	//----- nvinfo : EIATTR_MAXREG_COUNT
	.align		4
        /*000c*/ 	.byte	0x03, 0x1b
        /*000e*/ 	.short	0x00ff


	//----- nvinfo : EIATTR_EXTERNS
	.align		4
        /*0010*/ 	.byte	0x04, 0x0f
        /*0012*/ 	.short	(.L_10 - .L_9)


	//   ....[0]....
	.align		4
.L_9:
        /*0014*/ 	.word	index@(vprintf)


	//----- nvinfo : EIATTR_MERCURY_ISA_VERSION
	.align		4
.L_10:
        /*0018*/ 	.byte	0x03, 0x5f
        /*001a*/ 	.short	0x0101


	//----- nvinfo : EIATTR_VRC_CTA_INIT_COUNT
	.align		4
        /*001c*/ 	.byte	0x02, 0x4a
	.zero		1
	.zero		1


	//----- nvinfo : EIATTR_SYSCALL_OFFSETS
	.align		4
        /*0020*/ 	.byte	0x04, 0x46
        /*0022*/ 	.short	(.L_12 - .L_11)


	//   ....[0]....
.L_11:
        /*0024*/ 	.word	0x000000e0


	//----- nvinfo : EIATTR_EXIT_INSTR_OFFSETS
	.align		4
.L_12:
        /*0028*/ 	.byte	0x04, 0x1c
        /*002a*/ 	.short	(.L_14 - .L_13)


	//   ....[0]....
.L_13:
        /*002c*/ 	.word	0x000000f0


	//----- nvinfo : EIATTR_SW_WAR
	.align		4
.L_14:
        /*0030*/ 	.byte	0x04, 0x36
        /*0032*/ 	.short	(.L_16 - .L_15)
.L_15:
        /*0034*/ 	.word	0x00000008
.L_16:


//--------------------- .nv.callgraph             --------------------------
	.section	.nv.callgraph,"",@"SHT_CUDA_CALLGRAPH"
	.align	4
	.sectionentsize	8
	.align		4
        /*0000*/ 	.word	0x00000000
	.align		4
        /*0004*/ 	.word	0xffffffff
	.align		4
        /*0008*/ 	.word	index@(_Z12helloFromGPUv)
	.align		4
        /*000c*/ 	.word	index@(vprintf)
	.align		4
        /*0010*/ 	.word	0x00000000
	.align		4
        /*0014*/ 	.word	0xfffffffe
	.align		4
        /*0018*/ 	.word	0x00000000
	.align		4
        /*001c*/ 	.word	0xfffffffd
	.align		4
        /*0020*/ 	.word	0x00000000
	.align		4
        /*0024*/ 	.word	0xfffffffc


//--------------------- .nv.constant4             --------------------------
	.section	.nv.constant4,"a",@progbits
	.align	8
	.align		8
.nv.constant4:
        /*0000*/ 	.dword	vprintf
	.align		8
        /*0008*/ 	.dword	$str


//--------------------- .text._Z12helloFromGPUv   --------------------------
	.section	.text._Z12helloFromGPUv,"ax",@progbits
	.align	128
        .global         _Z12helloFromGPUv
        .type           _Z12helloFromGPUv,@function
        .size           _Z12helloFromGPUv,(.L_x_2 - _Z12helloFromGPUv)
        .other          _Z12helloFromGPUv,@"STO_CUDA_ENTRY STV_DEFAULT"
_Z12helloFromGPUv:
.text._Z12helloFromGPUv:
[----:B------:R-:W0:Y:S01]  /*0000*/  LDC R1, c[0x0][0x37c] ;  /* 0x0000df00ff017b82 */ /* 0x000e220000000800 */
[----:B------:R-:W1:Y:S01]  /*0010*/  S2R R8, SR_TID.X ;  /* 0x0000000000087919 */ /* 0x000e620000002100 */
[----:B0-----:R-:W-:Y:S01]  /*0020*/  VIADD R1, R1, 0xfffffff8 ;  /* 0xfffffff801017836 */ /* 0x001fe20000000000 */
[----:B------:R-:W-:Y:S01]  /*0030*/  MOV R0, 0x0 ;  /* 0x0000000000007802 */ /* 0x000fe20000000f00 */
[----:B------:R-:W0:Y:S04]  /*0040*/  LDCU UR4, c[0x0][0x2f8] ;  /* 0x00005f00ff0477ac */ /* 0x000e280008000800 */
[----:B------:R2:W3:Y:S01]  /*0050*/  LDC.64 R2, c[0x4][R0] ;  /* 0x0100000000027b82 */ /* 0x0004e20000000a00 */
[----:B------:R-:W4:Y:S01]  /*0060*/  LDCU.64 UR6, c[0x4][0x8] ;  /* 0x01000100ff0677ac */ /* 0x000f220008000a00 */
[----:B------:R-:W5:Y:S01]  /*0070*/  LDCU UR5, c[0x0][0x2fc] ;  /* 0x00005f80ff0577ac */ /* 0x000f620008000800 */
[----:B0-----:R-:W-:Y:S01]  /*0080*/  IADD3 R6, P0, PT, R1, UR4, RZ ;  /* 0x0000000401067c10 */ /* 0x001fe2000ff1e0ff */
[----:B----4-:R-:W-:Y:S01]  /*0090*/  IMAD.U32 R4, RZ, RZ, UR6 ;  /* 0x00000006ff047e24 */ /* 0x010fe2000f8e00ff */
[----:B------:R-:W-:-:S03]  /*00a0*/  MOV R5, UR7 ;  /* 0x0000000700057c02 */ /* 0x000fc60008000f00 */
[----:B-----5:R-:W-:Y:S01]  /*00b0*/  IMAD.X R7, RZ, RZ, UR5, P0 ;  /* 0x00000005ff077e24 */ /* 0x020fe200080e06ff */
[----:B-1----:R2:W-:Y:S07]  /*00c0*/  STL [R1], R8 ;  /* 0x0000000801007387 */ /* 0x0025ee0000100800 */
[----:B------:R-:W-:-:S07]  /*00d0*/  LEPC R20, `(.L_x_0) ;  /* 0x000000001014794e */ /* 0x000fce0000000000 */
[----:B--23--:R-:W-:Y:S05]  /*00e0*/  CALL.ABS.NOINC R2 ;  /* 0x0000000002007343 */ /* 0x00cfea0003c00000 */
.L_x_0:
[----:B------:R-:W-:Y:S05]  /*00f0*/  EXIT ;  /* 0x000000000000794d */ /* 0x000fea0003800000 */
.L_x_1:
[----:B------:R-:W-:-:S00]  /*0100*/  BRA `(.L_x_1) ;  /* 0xfffffffc00fc7947 */ /* 0x000fc0000383ffff */
[----:B------:R-:W-:-:S00]  /*0110*/  NOP ;  /* 0x0000000000007918 */ /* 0x000fc00000000000 */
        /* <DEDUP_REMOVED lines=14> */
.L_x_2:


//--------------------- .nv.global.init           --------------------------
	.section	.nv.global.init,"aw",@progbits
.nv.global.init:
	.type		$str,@object
	.size		$str,(.L_0 - $str)
$str:
        /*0000*/ 	.byte	0x47, 0x50, 0x55, 0x20, 0x68, 0x65, 0x6c, 0x6c, 0x6f, 0x20, 0x77, 0x6f, 0x72, 0x6c, 0x64, 0x20
        /*0010*/ 	.byte	0x6f, 0x6e, 0x20, 0x74, 0x68, 0x72, 0x65, 0x61, 0x64, 0x20, 0x23, 0x20, 0x25, 0x64, 0x0a, 0x00
.L_0:


//--------------------- .nv.shared.reserved.0     --------------------------
	.section	.nv.shared.reserved.0,"aw",@nobits
	.weak		__nv_reservedSMEM_offset_0_alias
	.size		__nv_reservedSMEM_offset_0_alias, 0, 64
	.other		__nv_reservedSMEM_offset_0_alias,@"STO_CUDA_RESERVED_SHARED STV_DEFAULT"
__nv_reservedSMEM_offset_0_alias:
	.zero		0
	.zero		64


//--------------------- .nv.constant0._Z12helloFromGPUv --------------------------
	.section	.nv.constant0._Z12helloFromGPUv,"a",@progbits
	.sectionflags	@""
	.align	4
.nv.constant0._Z12helloFromGPUv:
	.zero		896


//--------------------- SYMBOLS --------------------------

	.type		.nv.reservedSmem.offset0,@object
	.size		.nv.reservedSmem.offset0,0x4
	.type		vprintf,@function
